//
// Generated by NVIDIA NVVM Compiler
//
// Compiler Build ID: CL-36424714
// Cuda compilation tools, release 13.0, V13.0.88
// Based on NVVM 20.0.0
//

.version 9.0
.target sm_100
.address_size 64

	// .globl	_Z9matrixAddPfS_S_ii

.visible .entry _Z9matrixAddPfS_S_ii(
	.param .u64 .ptr .align 1 _Z9matrixAddPfS_S_ii_param_0,
	.param .u64 .ptr .align 1 _Z9matrixAddPfS_S_ii_param_1,
	.param .u64 .ptr .align 1 _Z9matrixAddPfS_S_ii_param_2,
	.param .u32 _Z9matrixAddPfS_S_ii_param_3,
	.param .u32 _Z9matrixAddPfS_S_ii_param_4
)
{
	.reg .pred 	%p<4>;
	.reg .b32 	%r<12>;
	.reg .b32 	%f<4>;
	.reg .b64 	%rd<11>;

	ld.param.u64 	%rd1, [_Z9matrixAddPfS_S_ii_param_0];
	ld.param.u64 	%rd2, [_Z9matrixAddPfS_S_ii_param_1];
	ld.param.u64 	%rd3, [_Z9matrixAddPfS_S_ii_param_2];
	ld.param.u32 	%r4, [_Z9matrixAddPfS_S_ii_param_3];
	ld.param.u32 	%r3, [_Z9matrixAddPfS_S_ii_param_4];
	mov.u32 	%r5, %ctaid.y;
	mov.u32 	%r6, %ntid.y;
	mov.u32 	%r7, %tid.y;
	mad.lo.s32 	%r1, %r5, %r6, %r7;
	mov.u32 	%r8, %ctaid.x;
	mov.u32 	%r9, %ntid.x;
	mov.u32 	%r10, %tid.x;
	mad.lo.s32 	%r2, %r8, %r9, %r10;
	setp.ge.s32 	%p1, %r1, %r4;
	setp.ge.s32 	%p2, %r2, %r3;
	or.pred  	%p3, %p1, %p2;
	@%p3 bra 	$L__BB0_2;
	cvta.to.global.u64 	%rd4, %rd1;
	cvta.to.global.u64 	%rd5, %rd2;
	cvta.to.global.u64 	%rd6, %rd3;
	mad.lo.s32 	%r11, %r3, %r1, %r2;
	mul.wide.s32 	%rd7, %r11, 4;
	add.s64 	%rd8, %rd4, %rd7;
	ld.global.f32 	%f1, [%rd8];
	add.s64 	%rd9, %rd5, %rd7;
	ld.global.f32 	%f2, [%rd9];
	add.f32 	%f3, %f1, %f2;
	add.s64 	%rd10, %rd6, %rd7;
	st.global.f32 	[%rd10], %f3;
$L__BB0_2:
	ret;

}


// ===== COMPILED SASS (sm_100) =====

	.target	sm_100

	.elftype	@"ET_EXEC"


//--------------------- .note.nv.tkinfo           --------------------------
	.section	.note.nv.tkinfo,"",@"SHT_NOTE"
	.sectionflags	@"SHF_NOTE_NV_TKINFO"
	.tkinfo
        /*0018*/ 	.word	0x00000002
        /*0030*/ 	.string	""
        /*0030*/ 	.string	"ptxas"
        /*0030*/ 	.string	"Cuda compilation tools, release 13.0, V13.0.88"
        /*0030*/ 	.string	"Build cuda_13.0.r13.0/compiler.36424714_0"
        /*0030*/ 	.string	"-arch sm_100 -m 64 "



//--------------------- .note.nv.cuinfo           --------------------------
	.section	.note.nv.cuinfo,"",@"SHT_NOTE"
	.sectionflags	@"SHF_NOTE_NV_CUINFO"
        /*0018*/ 	.short	0x0002
        /*001a*/ 	.short	0x0064
        /*001c*/ 	.short	0x0082
	.zero		2


//--------------------- .nv.info                  --------------------------
	.section	.nv.info,"",@"SHT_CUDA_INFO"
	.align	4


	//----- nvinfo : EIATTR_REGCOUNT
	.align		4
        /*0000*/ 	.byte	0x04, 0x2f
        /*0002*/ 	.short	(.L_1 - .L_0)
	.align		4
.L_0:
        /*0004*/ 	.word	index@(_Z9matrixAddPfS_S_ii)
        /*0008*/ 	.word	0x0000000c


	//----- nvinfo : EIATTR_FRAME_SIZE
	.align		4
.L_1:
        /*000c*/ 	.byte	0x04, 0x11
        /*000e*/ 	.short	(.L_3 - .L_2)
	.align		4
.L_2:
        /*0010*/ 	.word	index@(_Z9matrixAddPfS_S_ii)
        /*0014*/ 	.word	0x00000000


	//----- nvinfo : EIATTR_MIN_STACK_SIZE
	.align		4
.L_3:
        /*0018*/ 	.byte	0x04, 0x12
        /*001a*/ 	.short	(.L_5 - .L_4)
	.align		4
.L_4:
        /*001c*/ 	.word	index@(_Z9matrixAddPfS_S_ii)
        /*0020*/ 	.word	0x00000000
.L_5:


//--------------------- .nv.compat                --------------------------
	.section	.nv.compat,"",@"SHT_CUDA_COMPAT_INFO"
	.align	4
        /*0000*/ 	.byte	0x02, 0x09, 0x00, 0x00, 0x02, 0x02, 0x01, 0x00, 0x02, 0x05, 0x05, 0x00, 0x03, 0x07, 0x01, 0x01
        /*0010*/ 	.byte	0x02, 0x03, 0x00, 0x00, 0x02, 0x06, 0x01, 0x00, 0x04, 0x0b, 0x08, 0x00, 0x09, 0x00, 0x00, 0x00
        /*0020*/ 	.byte	0x00, 0x00, 0x00, 0x00


//--------------------- .nv.info._Z9matrixAddPfS_S_ii --------------------------
	.section	.nv.info._Z9matrixAddPfS_S_ii,"",@"SHT_CUDA_INFO"
	.sectionflags	@""
	.align	4


	//----- nvinfo : EIATTR_CUDA_API_VERSION
	.align		4
        /*0000*/ 	.byte	0x04, 0x37
        /*0002*/ 	.short	(.L_7 - .L_6)
.L_6:
        /*0004*/ 	.word	0x00000082


	//----- nvinfo : EIATTR_KPARAM_INFO
	.align		4
.L_7:
        /*0008*/ 	.byte	0x04, 0x17
        /*000a*/ 	.short	(.L_9 - .L_8)
.L_8:
        /*000c*/ 	.word	0x00000000
        /*0010*/ 	.short	0x0004
        /*0012*/ 	.short	0x001c
        /*0014*/ 	.byte	0x00, 0xf0, 0x11, 0x00


	//----- nvinfo : EIATTR_KPARAM_INFO
	.align		4
.L_9:
        /*0018*/ 	.byte	0x04, 0x17
        /*001a*/ 	.short	(.L_11 - .L_10)
.L_10:
        /*001c*/ 	.word	0x00000000
        /*0020*/ 	.short	0x0003
        /*0022*/ 	.short	0x0018
        /*0024*/ 	.byte	0x00, 0xf0, 0x11, 0x00


	//----- nvinfo : EIATTR_KPARAM_INFO
	.align		4
.L_11:
        /*0028*/ 	.byte	0x04, 0x17
        /*002a*/ 	.short	(.L_13 - .L_12)
.L_12:
        /*002c*/ 	.word	0x00000000
        /*0030*/ 	.short	0x0002
        /*0032*/ 	.short	0x0010
        /*0034*/ 	.byte	0x00, 0xf5, 0x21, 0x00


	//----- nvinfo : EIATTR_KPARAM_INFO
	.align		4
.L_13:
        /*0038*/ 	.byte	0x04, 0x17
        /*003a*/ 	.short	(.L_15 - .L_14)
.L_14:
        /*003c*/ 	.word	0x00000000
        /*0040*/ 	.short	0x0001
        /*0042*/ 	.short	0x0008
        /*0044*/ 	.byte	0x00, 0xf5, 0x21, 0x00


	//----- nvinfo : EIATTR_KPARAM_INFO
	.align		4
.L_15:
        /*0048*/ 	.byte	0x04, 0x17
        /*004a*/ 	.short	(.L_17 - .L_16)
.L_16:
        /*004c*/ 	.word	0x00000000
        /*0050*/ 	.short	0x0000
        /*0052*/ 	.short	0x0000
        /*0054*/ 	.byte	0x00, 0xf5, 0x21, 0x00


	//----- nvinfo : EIATTR_SPARSE_MMA_MASK
	.align		4
.L_17:
        /*0058*/ 	.byte	0x03, 0x50
        /*005a*/ 	.short	0x0000


	//----- nvinfo : EIATTR_MAXREG_COUNT
	.align		4
        /*005c*/ 	.byte	0x03, 0x1b
        /*005e*/ 	.short	0x00ff


	//----- nvinfo : EIATTR_MERCURY_ISA_VERSION
	.align		4
        /*0060*/ 	.byte	0x03, 0x5f
        /*0062*/ 	.short	0x0101


	//----- nvinfo : EIATTR_VRC_CTA_INIT_COUNT
	.align		4
        /*0064*/ 	.byte	0x02, 0x4a
	.zero		1
	.zero		1


	//----- nvinfo : EIATTR_EXIT_INSTR_OFFSETS
	.align		4
        /*0068*/ 	.byte	0x04, 0x1c
        /*006a*/ 	.short	(.L_19 - .L_18)


	//   ....[0]....
.L_18:
        /*006c*/ 	.word	0x000000c0


	//   ....[1]....
        /*0070*/ 	.word	0x00000190


	//----- nvinfo : EIATTR_CBANK_PARAM_SIZE
	.align		4
.L_19:
        /*0074*/ 	.byte	0x03, 0x19
        /*0076*/ 	.short	0x0020


	//----- nvinfo : EIATTR_PARAM_CBANK
	.align		4
        /*0078*/ 	.byte	0x04, 0x0a
        /*007a*/ 	.short	(.L_21 - .L_20)
	.align		4
.L_20:
        /*007c*/ 	.word	index@(.nv.constant0._Z9matrixAddPfS_S_ii)
        /*0080*/ 	.short	0x0380
        /*0082*/ 	.short	0x0020


	//----- nvinfo : EIATTR_SW_WAR
	.align		4
.L_21:
        /*0084*/ 	.byte	0x04, 0x36
        /*0086*/ 	.short	(.L_23 - .L_22)
.L_22:
        /*0088*/ 	.word	0x00000008
.L_23:


//--------------------- .nv.callgraph             --------------------------
	.section	.nv.callgraph,"",@"SHT_CUDA_CALLGRAPH"
	.align	4
	.sectionentsize	8
	.align		4
        /*0000*/ 	.word	0x00000000
	.align		4
        /*0004*/ 	.word	0xffffffff
	.align		4
        /*0008*/ 	.word	0x00000000
	.align		4
        /*000c*/ 	.word	0xfffffffe
	.align		4
        /*0010*/ 	.word	0x00000000
	.align		4
        /*0014*/ 	.word	0xfffffffd
	.align		4
        /*0018*/ 	.word	0x00000000
	.align		4
        /*001c*/ 	.word	0xfffffffc


//--------------------- .text._Z9matrixAddPfS_S_ii --------------------------
	.section	.text._Z9matrixAddPfS_S_ii,"ax",@progbits
	.align	128
        .global         _Z9matrixAddPfS_S_ii
        .type           _Z9matrixAddPfS_S_ii,@function
        .size           _Z9matrixAddPfS_S_ii,(.L_x_1 - _Z9matrixAddPfS_S_ii)
        .other          _Z9matrixAddPfS_S_ii,@"STO_CUDA_ENTRY STV_DEFAULT"
_Z9matrixAddPfS_S_ii:
.text._Z9matrixAddPfS_S_ii:
[----:B------:R-:W-:Y:S01]  /*0000*/  LDC R1, c[0x0][0x37c] ;  /* 0x0000df00ff017b82 */ /* 0x000fe20000000800 */
[----:B------:R-:W0:Y:S07]  /*0010*/  S2R R2, SR_TID.X ;  /* 0x0000000000027919 */ /* 0x000e2e0000002100 */
[----:B------:R-:W1:Y:S01]  /*0020*/  LDC R0, c[0x0][0x364] ;  /* 0x0000d900ff007b82 */ /* 0x000e620000000800 */
[----:B------:R-:W2:Y:S01]  /*0030*/  LDCU.64 UR6, c[0x0][0x398] ;  /* 0x00007300ff0677ac */ /* 0x000ea20008000a00 */
[----:B------:R-:W1:Y:S06]  /*0040*/  S2R R3, SR_TID.Y ;  /* 0x0000000000037919 */ /* 0x000e6c0000002200 */
[----:B------:R-:W0:Y:S08]  /*0050*/  S2UR UR5, SR_CTAID.X ;  /* 0x00000000000579c3 */ /* 0x000e300000002500 */
[----:B------:R-:W0:Y:S08]  /*0060*/  LDC R7, c[0x0][0x360] ;  /* 0x0000d800ff077b82 */ /* 0x000e300000000800 */
[----:B------:R-:W1:Y:S01]  /*0070*/  S2UR UR4, SR_CTAID.Y ;  /* 0x00000000000479c3 */ /* 0x000e620000002600 */
[----:B0-----:R-:W-:-:S05]  /*0080*/  IMAD R7, R7, UR5, R2 ;  /* 0x0000000507077c24 */ /* 0x001fca000f8e0202 */
[----:B--2---:R-:W-:Y:S01]  /*0090*/  ISETP.GE.AND P0, PT, R7, UR7, PT ;  /* 0x0000000707007c0c */ /* 0x004fe2000bf06270 */
[----:B-1----:R-:W-:-:S05]  /*00a0*/  IMAD R0, R0, UR4, R3 ;  /* 0x0000000400007c24 */ /* 0x002fca000f8e0203 */
[----:B------:R-:W-:-:S13]  /*00b0*/  ISETP.GE.OR P0, PT, R0, UR6, P0 ;  /* 0x0000000600007c0c */ /* 0x000fda0008706670 */
[----:B------:R-:W-:Y:S05]  /*00c0*/  @P0 EXIT ;  /* 0x000000000000094d */ /* 0x000fea0003800000 */
[----:B------:R-:W0:Y:S01]  /*00d0*/  LDC.64 R2, c[0x0][0x380] ;  /* 0x0000e000ff027b82 */ /* 0x000e220000000a00 */
[----:B------:R-:W1:Y:S01]  /*00e0*/  LDCU.64 UR4, c[0x0][0x358] ;  /* 0x00006b00ff0477ac */ /* 0x000e620008000a00 */
[----:B------:R-:W-:-:S06]  /*00f0*/  IMAD R9, R0, UR7, R7 ;  /* 0x0000000700097c24 */ /* 0x000fcc000f8e0207 */
[----:B------:R-:W2:Y:S08]  /*0100*/  LDC.64 R4, c[0x0][0x388] ;  /* 0x0000e200ff047b82 */ /* 0x000eb00000000a00 */
[----:B------:R-:W3:Y:S01]  /*0110*/  LDC.64 R6, c[0x0][0x390] ;  /* 0x0000e400ff067b82 */ /* 0x000ee20000000a00 */
[----:B0-----:R-:W-:-:S06]  /*0120*/  IMAD.WIDE R2, R9, 0x4, R2 ;  /* 0x0000000409027825 */ /* 0x001fcc00078e0202 */
[----:B-1----:R-:W4:Y:S01]  /*0130*/  LDG.E R2, desc[UR4][R2.64] ;  /* 0x0000000402027981 */ /* 0x002f22000c1e1900 */
[----:B--2---:R-:W-:-:S06]  /*0140*/  IMAD.WIDE R4, R9, 0x4, R4 ;  /* 0x0000000409047825 */ /* 0x004fcc00078e0204 */
[----:B------:R-:W4:Y:S01]  /*0150*/  LDG.E R5, desc[UR4][R4.64] ;  /* 0x0000000404057981 */ /* 0x000f22000c1e1900 */
[----:B---3--:R-:W-:-:S04]  /*0160*/  IMAD.WIDE R6, R9, 0x4, R6 ;  /* 0x0000000409067825 */ /* 0x008fc800078e0206 */
[----:B----4-:R-:W-:-:S05]  /*0170*/  FADD R9, R2, R5 ;  /* 0x0000000502097221 */ /* 0x010fca0000000000 */
[----:B------:R-:W-:Y:S01]  /*0180*/  STG.E desc[UR4][R6.64], R9 ;  /* 0x0000000906007986 */ /* 0x000fe2000c101904 */
[----:B------:R-:W-:Y:S05]  /*0190*/  EXIT ;  /* 0x000000000000794d */ /* 0x000fea0003800000 */
.L_x_0:
[----:B------:R-:W-:-:S00]  /*01a0*/  BRA `(.L_x_0) ;  /* 0xfffffffc00fc7947 */ /* 0x000fc0000383ffff */
[----:B------:R-:W-:-:S00]  /*01b0*/  NOP ;  /* 0x0000000000007918 */ /* 0x000fc00000000000 */
        /* <DEDUP_REMOVED lines=12> */
.L_x_1:


//--------------------- .nv.shared.reserved.0     --------------------------
	.section	.nv.shared.reserved.0,"aw",@nobits
	.weak		__nv_reservedSMEM_offset_0_alias
	.size		__nv_reservedSMEM_offset_0_alias, 0, 64
	.other		__nv_reservedSMEM_offset_0_alias,@"STO_CUDA_RESERVED_SHARED STV_DEFAULT"
__nv_reservedSMEM_offset_0_alias:
	.zero		0
	.zero		64


//--------------------- .nv.constant0._Z9matrixAddPfS_S_ii --------------------------
	.section	.nv.constant0._Z9matrixAddPfS_S_ii,"a",@progbits
	.sectionflags	@""
	.align	4
.nv.constant0._Z9matrixAddPfS_S_ii:
	.zero		928


//--------------------- SYMBOLS --------------------------

	.type		.nv.reservedSmem.offset0,@object
	.size		.nv.reservedSmem.offset0,0x4
